	.headerflags	@"EF_CUDA_TEXMODE_UNIFIED EF_CUDA_64BIT_ADDRESS EF_CUDA_ACCELERATORS EF_CUDA_SM90 EF_CUDA_VIRTUAL_SM(EF_CUDA_SM90)"
	.elftype	@"ET_EXEC"


//--------------------- .nv.info                  --------------------------
	.section	.nv.info,"",@"SHT_CUDA_INFO"
	.align	4


	//----- nvinfo : EIATTR_REGCOUNT
	.align		4
        /*0000*/ 	.byte	0x04, 0x2f
        /*0002*/ 	.short	(.L_2 - .L_1)
	.align		4
.L_1:
        /*0004*/ 	.word	index@(triton_per_fused_native_group_norm_9)
        /*0008*/ 	.word	0x00000016


	//----- nvinfo : EIATTR_MIN_STACK_SIZE
	.align		4
.L_2:
        /*000c*/ 	.byte	0x04, 0x12
        /*000e*/ 	.short	(.L_4 - .L_3)
	.align		4
.L_3:
        /*0010*/ 	.word	index@(triton_per_fused_native_group_norm_9)
        /*0014*/ 	.word	0x00000000


	//----- nvinfo : EIATTR_FRAME_SIZE
	.align		4
.L_4:
        /*0018*/ 	.byte	0x04, 0x11
        /*001a*/ 	.short	(.L_6 - .L_5)
	.align		4
.L_5:
        /*001c*/ 	.word	index@(triton_per_fused_native_group_norm_9)
        /*0020*/ 	.word	0x00000000


	//----- nvinfo : EIATTR_MIN_STACK_SIZE
	.align		4
.L_6:
        /*0024*/ 	.byte	0x04, 0x12
        /*0026*/ 	.short	(.L_8 - .L_7)
	.align		4
.L_7:
        /*0028*/ 	.word	index@(triton_per_fused_native_group_norm_9)
        /*002c*/ 	.word	0x00000000
.L_8:


//--------------------- .nv.info.triton_per_fused_native_group_norm_9 --------------------------
	.section	.nv.info.triton_per_fused_native_group_norm_9,"",@"SHT_CUDA_INFO"
	.sectionflags	@""
	.align	4


	//----- nvinfo : EIATTR_CUDA_API_VERSION
	.align		4
        /*0000*/ 	.byte	0x04, 0x37
        /*0002*/ 	.short	(.L_10 - .L_9)
.L_9:
        /*0004*/ 	.word	0x0000007c


	//----- nvinfo : EIATTR_KPARAM_INFO
	.align		4
.L_10:
        /*0008*/ 	.byte	0x04, 0x17
        /*000a*/ 	.short	(.L_12 - .L_11)
.L_11:
        /*000c*/ 	.word	0x00000000
        /*0010*/ 	.short	0x0005
        /*0012*/ 	.short	0x0024
        /*0014*/ 	.byte	0x00, 0xf0, 0x11, 0x00


	//----- nvinfo : EIATTR_KPARAM_INFO
	.align		4
.L_12:
        /*0018*/ 	.byte	0x04, 0x17
        /*001a*/ 	.short	(.L_14 - .L_13)
.L_13:
        /*001c*/ 	.word	0x00000000
        /*0020*/ 	.short	0x0004
        /*0022*/ 	.short	0x0020
        /*0024*/ 	.byte	0x00, 0xf0, 0x11, 0x00


	//----- nvinfo : EIATTR_KPARAM_INFO
	.align		4
.L_14:
        /*0028*/ 	.byte	0x04, 0x17
        /*002a*/ 	.short	(.L_16 - .L_15)
.L_15:
        /*002c*/ 	.word	0x00000000
        /*0030*/ 	.short	0x0003
        /*0032*/ 	.short	0x0018
        /*0034*/ 	.byte	0x00, 0xf4, 0x21, 0x00


	//----- nvinfo : EIATTR_KPARAM_INFO
	.align		4
.L_16:
        /*0038*/ 	.byte	0x04, 0x17
        /*003a*/ 	.short	(.L_18 - .L_17)
.L_17:
        /*003c*/ 	.word	0x00000000
        /*0040*/ 	.short	0x0002
        /*0042*/ 	.short	0x0010
        /*0044*/ 	.byte	0x00, 0xf4, 0x21, 0x00


	//----- nvinfo : EIATTR_KPARAM_INFO
	.align		4
.L_18:
        /*0048*/ 	.byte	0x04, 0x17
        /*004a*/ 	.short	(.L_20 - .L_19)
.L_19:
        /*004c*/ 	.word	0x00000000
        /*0050*/ 	.short	0x0001
        /*0052*/ 	.short	0x0008
        /*0054*/ 	.byte	0x00, 0xf4, 0x21, 0x00


	//----- nvinfo : EIATTR_KPARAM_INFO
	.align		4
.L_20:
        /*0058*/ 	.byte	0x04, 0x17
        /*005a*/ 	.short	(.L_22 - .L_21)
.L_21:
        /*005c*/ 	.word	0x00000000
        /*0060*/ 	.short	0x0000
        /*0062*/ 	.short	0x0000
        /*0064*/ 	.byte	0x00, 0xf4, 0x21, 0x00


	//----- nvinfo : EIATTR_SPARSE_MMA_MASK
	.align		4
.L_22:
        /*0068*/ 	.byte	0x03, 0x50
        /*006a*/ 	.short	0x0000


	//----- nvinfo : EIATTR_MAXREG_COUNT
	.align		4
        /*006c*/ 	.byte	0x03, 0x1b
        /*006e*/ 	.short	0x00ff


	//----- nvinfo : EIATTR_COOP_GROUP_MASK_REGIDS
	.align		4
        /*0070*/ 	.byte	0x04, 0x29
        /*0072*/ 	.short	(.L_24 - .L_23)


	//   ....[0]....
.L_23:
        /*0074*/ 	.word	0xffffffff


	//   ....[1]....
        /*0078*/ 	.word	0xffffffff


	//   ....[2]....
        /*007c*/ 	.word	0xffffffff


	//   ....[3]....
        /*0080*/ 	.word	0xffffffff


	//   ....[4]....
        /*0084*/ 	.word	0xffffffff


	//   ....[5]....
        /*0088*/ 	.word	0xffffffff


	//   ....[6]....
        /*008c*/ 	.word	0xffffffff


	//   ....[7]....
        /*0090*/ 	.word	0xffffffff


	//   ....[8]....
        /*0094*/ 	.word	0xffffffff


	//   ....[9]....
        /*0098*/ 	.word	0xffffffff


	//   ....[10]....
        /*009c*/ 	.word	0xffffffff


	//   ....[11]....
        /*00a0*/ 	.word	0xffffffff


	//   ....[12]....
        /*00a4*/ 	.word	0xffffffff


	//   ....[13]....
        /*00a8*/ 	.word	0xffffffff


	//----- nvinfo : EIATTR_COOP_GROUP_INSTR_OFFSETS
	.align		4
.L_24:
        /*00ac*/ 	.byte	0x04, 0x28
        /*00ae*/ 	.short	(.L_26 - .L_25)


	//   ....[0]....
.L_25:
        /*00b0*/ 	.word	0x00000140


	//   ....[1]....
        /*00b4*/ 	.word	0x00000170


	//   ....[2]....
        /*00b8*/ 	.word	0x000001a0


	//   ....[3]....
        /*00bc*/ 	.word	0x000001c0


	//   ....[4]....
        /*00c0*/ 	.word	0x000001e0


	//   ....[5]....
        /*00c4*/ 	.word	0x00000240


	//   ....[6]....
        /*00c8*/ 	.word	0x00000260


	//   ....[7]....
        /*00cc*/ 	.word	0x00000350


	//   ....[8]....
        /*00d0*/ 	.word	0x00000370


	//   ....[9]....
        /*00d4*/ 	.word	0x00000390


	//   ....[10]....
        /*00d8*/ 	.word	0x000003b0


	//   ....[11]....
        /*00dc*/ 	.word	0x000003d0


	//   ....[12]....
        /*00e0*/ 	.word	0x00000440


	//   ....[13]....
        /*00e4*/ 	.word	0x00000470


	//----- nvinfo : EIATTR_EXIT_INSTR_OFFSETS
	.align		4
.L_26:
        /*00e8*/ 	.byte	0x04, 0x1c
        /*00ea*/ 	.short	(.L_28 - .L_27)


	//   ....[0]....
.L_27:
        /*00ec*/ 	.word	0x00000560


	//   ....[1]....
        /*00f0*/ 	.word	0x00000580


	//----- nvinfo : EIATTR_REQNTID
	.align		4
.L_28:
        /*00f4*/ 	.byte	0x04, 0x10
        /*00f6*/ 	.short	(.L_30 - .L_29)
.L_29:
        /*00f8*/ 	.word	0x00000080
        /*00fc*/ 	.word	0x00000001
        /*0100*/ 	.word	0x00000001


	//----- nvinfo : EIATTR_CBANK_PARAM_SIZE
	.align		4
.L_30:
        /*0104*/ 	.byte	0x03, 0x19
        /*0106*/ 	.short	0x0028


	//----- nvinfo : EIATTR_PARAM_CBANK
	.align		4
        /*0108*/ 	.byte	0x04, 0x0a
        /*010a*/ 	.short	(.L_32 - .L_31)
	.align		4
.L_31:
        /*010c*/ 	.word	index@(.nv.constant0.triton_per_fused_native_group_norm_9)
        /*0110*/ 	.short	0x0210
        /*0112*/ 	.short	0x0028


	//----- nvinfo : EIATTR_SW_WAR
	.align		4
.L_32:
        /*0114*/ 	.byte	0x04, 0x36
        /*0116*/ 	.short	(.L_34 - .L_33)
.L_33:
        /*0118*/ 	.word	0x00000008
.L_34:


//--------------------- .nv.callgraph             --------------------------
	.section	.nv.callgraph,"",@"SHT_CUDA_CALLGRAPH"
	.align	4
	.sectionentsize	8
	.align		4
        /*0000*/ 	.word	0x00000000
	.align		4
        /*0004*/ 	.word	0xffffffff
	.align		4
        /*0008*/ 	.word	0x00000000
	.align		4
        /*000c*/ 	.word	0xfffffffe
	.align		4
        /*0010*/ 	.word	0x00000000
	.align		4
        /*0014*/ 	.word	0xfffffffd
	.align		4
        /*0018*/ 	.word	0x00000000
	.align		4
        /*001c*/ 	.word	0xfffffffc


//--------------------- .nv.constant4             --------------------------
	.section	.nv.constant4,"a",@progbits
	.align	8
	.align		8
.nv.constant4:
        /*0000*/ 	.dword	_$_str


//--------------------- .text.triton_per_fused_native_group_norm_9 --------------------------
	.section	.text.triton_per_fused_native_group_norm_9,"ax",@progbits
	.sectionflags	@"SHF_BARRIERS=1"
	.align	128
        .global         triton_per_fused_native_group_norm_9
        .type           triton_per_fused_native_group_norm_9,@function
        .size           triton_per_fused_native_group_norm_9,(.L_x_1 - triton_per_fused_native_group_norm_9)
        .other          triton_per_fused_native_group_norm_9,@"STO_CUDA_ENTRY STV_DEFAULT"
triton_per_fused_native_group_norm_9:
.text.triton_per_fused_native_group_norm_9:
[----:B------:R-:W0:Y:S02]  /*0000*/  LDC R1, c[0x0][0x28] ;  /* 0x00000a00ff017b82 */ /* 0x000e240000000800 */
[----:B------:R-:W1:Y:S01]  /*0010*/  S2R R13, SR_TID.X ;  /* 0x00000000000d7919 */ /* 0x000e620000002100 */
[----:B------:R-:W2:Y:S01]  /*0020*/  LDC.64 R4, c[0x0][0x210] ;  /* 0x00008400ff047b82 */ /* 0x000ea20000000a00 */
[----:B------:R-:W-:Y:S01]  /*0030*/  ULDC.64 UR6, c[0x0][0x208] ;  /* 0x0000820000067ab9 */ /* 0x000fe20000000a00 */
[----:B------:R-:W3:Y:S01]  /*0040*/  S2R R0, SR_CTAID.X ;  /* 0x0000000000007919 */ /* 0x000ee20000002500 */
[----:B-1----:R-:W-:-:S04]  /*0050*/  SHF.L.U32 R2, R13, 0x2, RZ ;  /* 0x000000020d027819 */ /* 0x002fc800000006ff */
[----:B------:R-:W-:-:S04]  /*0060*/  LOP3.LUT R7, R2, 0x1fc, RZ, 0xc0, !PT ;  /* 0x000001fc02077812 */ /* 0x000fc800078ec0ff */
[----:B---3--:R-:W-:-:S05]  /*0070*/  LEA R7, R0, R7, 0x9 ;  /* 0x0000000700077211 */ /* 0x008fca00078e48ff */
[----:B--2---:R-:W-:-:S06]  /*0080*/  IMAD.WIDE R4, R7, 0x4, R4 ;  /* 0x0000000407047825 */ /* 0x004fcc00078e0204 */
[----:B------:R-:W2:Y:S01]  /*0090*/  LDG.E.128 R4, desc[UR6][R4.64] ;  /* 0x0000000604047981 */ /* 0x000ea2000c1e1d00 */
[----:B------:R-:W1:Y:S01]  /*00a0*/  S2UR UR5, SR_CgaCtaId ;  /* 0x00000000000579c3 */ /* 0x000e620000008800 */
[C---:B------:R-:W-:Y:S01]  /*00b0*/  LOP3.LUT P1, RZ, R13.reuse, 0x1f, RZ, 0xc0, !PT ;  /* 0x0000001f0dff7812 */ /* 0x040fe2000782c0ff */
[----:B------:R-:W-:Y:S01]  /*00c0*/  UMOV UR4, 0x400 ;  /* 0x0000040000047882 */ /* 0x000fe20000000000 */
[C---:B------:R-:W-:Y:S02]  /*00d0*/  ISETP.GE.AND P2, PT, R13.reuse, 0x4, PT ;  /* 0x000000040d00780c */ /* 0x040fe40003f46270 */
[----:B------:R-:W-:-:S04]  /*00e0*/  LOP3.LUT P0, RZ, R13, 0x3, RZ, 0xc0, !PT ;  /* 0x000000030dff7812 */ /* 0x000fc8000780c0ff */
[----:B------:R-:W-:Y:S01]  /*00f0*/  ISETP.LT.AND P0, PT, R13, 0x4, !P0 ;  /* 0x000000040d00780c */ /* 0x000fe20004701270 */
[----:B-1----:R-:W-:Y:S01]  /*0100*/  UPRMT UR4, UR5, 0x654, UR4 ;  /* 0x0000065405047896 */ /* 0x002fe20008000004 */
[----:B--2---:R-:W-:-:S04]  /*0110*/  FADD R9, R4, R5 ;  /* 0x0000000504097221 */ /* 0x004fc80000000000 */
[----:B------:R-:W-:-:S04]  /*0120*/  FADD R10, R6, R9 ;  /* 0x00000009060a7221 */ /* 0x000fc80000000000 */
[----:B------:R-:W-:-:S05]  /*0130*/  FADD R10, R7, R10 ;  /* 0x0000000a070a7221 */ /* 0x000fca0000000000 */
[----:B------:R-:W1:Y:S02]  /*0140*/  SHFL.BFLY PT, R9, R10, 0x10, 0x1f ;  /* 0x0e001f000a097f89 */ /* 0x000e6400000e0000 */
[----:B-1----:R-:W-:Y:S01]  /*0150*/  FADD R9, R10, R9 ;  /* 0x000000090a097221 */ /* 0x002fe20000000000 */
[----:B------:R-:W-:-:S04]  /*0160*/  SHF.R.U32.HI R10, RZ, 0x3, R13 ;  /* 0x00000003ff0a7819 */ /* 0x000fc8000001160d */
[----:B------:R-:W1:Y:S01]  /*0170*/  SHFL.BFLY PT, R12, R9, 0x8, 0x1f ;  /* 0x0d001f00090c7f89 */ /* 0x000e6200000e0000 */
[----:B------:R-:W-:Y:S01]  /*0180*/  LOP3.LUT R10, R10, 0xc, RZ, 0xc0, !PT ;  /* 0x0000000c0a0a7812 */ /* 0x000fe200078ec0ff */
[----:B-1----:R-:W-:-:S05]  /*0190*/  FADD R12, R9, R12 ;  /* 0x0000000c090c7221 */ /* 0x002fca0000000000 */
[----:B------:R-:W1:Y:S02]  /*01a0*/  SHFL.BFLY PT, R11, R12, 0x4, 0x1f ;  /* 0x0c801f000c0b7f89 */ /* 0x000e6400000e0000 */
[----:B-1----:R-:W-:-:S05]  /*01b0*/  FADD R11, R12, R11 ;  /* 0x0000000b0c0b7221 */ /* 0x002fca0000000000 */
[----:B------:R-:W1:Y:S02]  /*01c0*/  SHFL.BFLY PT, R14, R11, 0x2, 0x1f ;  /* 0x0c401f000b0e7f89 */ /* 0x000e6400000e0000 */
[----:B-1----:R-:W-:-:S05]  /*01d0*/  FADD R14, R11, R14 ;  /* 0x0000000e0b0e7221 */ /* 0x002fca0000000000 */
[----:B------:R-:W1:Y:S02]  /*01e0*/  SHFL.BFLY PT, R15, R14, 0x1, 0x1f ;  /* 0x0c201f000e0f7f89 */ /* 0x000e6400000e0000 */
[----:B-1----:R-:W-:Y:S01]  /*01f0*/  FADD R15, R14, R15 ;  /* 0x0000000f0e0f7221 */ /* 0x002fe20000000000 */
[----:B------:R-:W-:-:S04]  /*0200*/  HFMA2.MMA R14, -RZ, RZ, 0.875, 0 ;  /* 0x3b000000ff0e7435 */ /* 0x000fc800000001ff */
[----:B------:R-:W-:Y:S01]  /*0210*/  @!P1 STS [R10+UR4], R15 ;  /* 0x0000000f0a009988 */ /* 0x000fe20008000804 */
[----:B------:R-:W-:Y:S06]  /*0220*/  BAR.SYNC.DEFER_BLOCKING 0x0 ;  /* 0x0000000000007b1d */ /* 0x000fec0000010000 */
[----:B------:R-:W1:Y:S04]  /*0230*/  @!P2 LDS R8, [R2+UR4] ;  /* 0x000000040208a984 */ /* 0x000e680008000800 */
[----:B-1----:R-:W1:Y:S02]  /*0240*/  SHFL.BFLY PT, R9, R8, 0x2, 0x1f ;  /* 0x0c401f0008097f89 */ /* 0x002e6400000e0000 */
[----:B-1----:R-:W-:-:S05]  /*0250*/  FADD R11, R8, R9 ;  /* 0x00000009080b7221 */ /* 0x002fca0000000000 */
[----:B------:R-:W1:Y:S02]  /*0260*/  SHFL.BFLY PT, R12, R11, 0x1, 0x1f ;  /* 0x0c201f000b0c7f89 */ /* 0x000e6400000e0000 */
[----:B-1----:R-:W-:-:S05]  /*0270*/  FADD R17, R11, R12 ;  /* 0x0000000c0b117221 */ /* 0x002fca0000000000 */
[----:B------:R-:W-:Y:S01]  /*0280*/  @P0 STS [R2+UR4], R17 ;  /* 0x0000001102000988 */ /* 0x000fe20008000804 */
[----:B------:R-:W-:Y:S06]  /*0290*/  BAR.SYNC.DEFER_BLOCKING 0x0 ;  /* 0x0000000000007b1d */ /* 0x000fec0000010000 */
[----:B------:R-:W1:Y:S02]  /*02a0*/  LDS R9, [UR4] ;  /* 0x00000004ff097984 */ /* 0x000e640008000800 */
[----:B-1----:R-:W-:-:S04]  /*02b0*/  FADD R9, RZ, R9 ;  /* 0x00000009ff097221 */ /* 0x002fc80000000000 */
[----:B------:R-:W-:-:S04]  /*02c0*/  FMUL R9, R9, 0.001953125 ;  /* 0x3b00000009097820 */ /* 0x000fc80000400000 */
[--C-:B------:R-:W-:Y:S01]  /*02d0*/  FADD R5, R5, -R9.reuse ;  /* 0x8000000905057221 */ /* 0x100fe20000000000 */
[--C-:B------:R-:W-:Y:S01]  /*02e0*/  FADD R4, R4, -R9.reuse ;  /* 0x8000000904047221 */ /* 0x100fe20000000000 */
[--C-:B------:R-:W-:Y:S01]  /*02f0*/  FADD R6, R6, -R9.reuse ;  /* 0x8000000906067221 */ /* 0x100fe20000000000 */
[----:B------:R-:W-:Y:S01]  /*0300*/  FADD R7, R7, -R9 ;  /* 0x8000000907077221 */ /* 0x000fe20000000000 */
[----:B------:R-:W-:-:S04]  /*0310*/  FMUL R5, R5, R5 ;  /* 0x0000000505057220 */ /* 0x000fc80000400000 */
[----:B------:R-:W-:-:S04]  /*0320*/  FFMA R5, R4, R4, R5 ;  /* 0x0000000404057223 */ /* 0x000fc80000000005 */
[----:B------:R-:W-:-:S04]  /*0330*/  FFMA R6, R6, R6, R5 ;  /* 0x0000000606067223 */ /* 0x000fc80000000005 */
[----:B------:R-:W-:-:S05]  /*0340*/  FFMA R6, R7, R7, R6 ;  /* 0x0000000707067223 */ /* 0x000fca0000000006 */
[----:B------:R-:W1:Y:S02]  /*0350*/  SHFL.BFLY PT, R5, R6, 0x10, 0x1f ;  /* 0x0e001f0006057f89 */ /* 0x000e6400000e0000 */
[----:B-1----:R-:W-:-:S05]  /*0360*/  FADD R5, R6, R5 ;  /* 0x0000000506057221 */ /* 0x002fca0000000000 */
[----:B------:R-:W1:Y:S02]  /*0370*/  SHFL.BFLY PT, R4, R5, 0x8, 0x1f ;  /* 0x0d001f0005047f89 */ /* 0x000e6400000e0000 */
[----:B-1----:R-:W-:-:S05]  /*0380*/  FADD R4, R5, R4 ;  /* 0x0000000405047221 */ /* 0x002fca0000000000 */
[----:B------:R-:W1:Y:S02]  /*0390*/  SHFL.BFLY PT, R7, R4, 0x4, 0x1f ;  /* 0x0c801f0004077f89 */ /* 0x000e6400000e0000 */
[----:B-1----:R-:W-:-:S05]  /*03a0*/  FADD R7, R4, R7 ;  /* 0x0000000704077221 */ /* 0x002fca0000000000 */
[----:B------:R-:W1:Y:S02]  /*03b0*/  SHFL.BFLY PT, R8, R7, 0x2, 0x1f ;  /* 0x0c401f0007087f89 */ /* 0x000e6400000e0000 */
[----:B-1----:R-:W-:-:S05]  /*03c0*/  FADD R8, R7, R8 ;  /* 0x0000000807087221 */ /* 0x002fca0000000000 */
[----:B------:R-:W1:Y:S02]  /*03d0*/  SHFL.BFLY PT, R11, R8, 0x1, 0x1f ;  /* 0x0c201f00080b7f89 */ /* 0x000e6400000e0000 */
[----:B-1----:R-:W-:Y:S01]  /*03e0*/  FADD R11, R8, R11 ;  /* 0x0000000b080b7221 */ /* 0x002fe20000000000 */
[----:B------:R-:W-:Y:S06]  /*03f0*/  BAR.SYNC.DEFER_BLOCKING 0x0 ;  /* 0x0000000000007b1d */ /* 0x000fec0000010000 */
[----:B------:R1:W-:Y:S02]  /*0400*/  @!P1 STS [R10+UR4], R11 ;  /* 0x0000000b0a009988 */ /* 0x0003e40008000804 */
[----:B------:R-:W-:Y:S08]  /*0410*/  BAR.SYNC.DEFER_BLOCKING 0x0 ;  /* 0x0000000000007b1d */ /* 0x000ff00000010000 */
[----:B-1----:R-:W1:Y:S01]  /*0420*/  LDC.64 R10, c[0x0][0x220] ;  /* 0x00008800ff0a7b82 */ /* 0x002e620000000a00 */
[----:B------:R-:W2:Y:S04]  /*0430*/  @!P2 LDS R3, [R2+UR4] ;  /* 0x000000040203a984 */ /* 0x000ea80008000800 */
[----:B--2---:R-:W2:Y:S02]  /*0440*/  SHFL.BFLY PT, R6, R3, 0x2, 0x1f ;  /* 0x0c401f0003067f89 */ /* 0x004ea400000e0000 */
[----:B--2---:R-:W-:-:S02]  /*0450*/  FADD R12, R3, R6 ;  /* 0x00000006030c7221 */ /* 0x004fc40000000000 */
[----:B------:R-:W2:Y:S03]  /*0460*/  LDC.64 R6, c[0x0][0x218] ;  /* 0x00008600ff067b82 */ /* 0x000ea60000000a00 */
[----:B------:R-:W3:Y:S02]  /*0470*/  SHFL.BFLY PT, R5, R12, 0x1, 0x1f ;  /* 0x0c201f000c057f89 */ /* 0x000ee400000e0000 */
[----:B---3--:R-:W-:-:S03]  /*0480*/  FADD R15, R12, R5 ;  /* 0x000000050c0f7221 */ /* 0x008fc60000000000 */
[----:B------:R-:W3:Y:S02]  /*0490*/  LDC.64 R4, c[0x0][0x228] ;  /* 0x00008a00ff047b82 */ /* 0x000ee40000000a00 */
[----:B------:R3:W-:Y:S06]  /*04a0*/  @P0 STS [R2+UR4], R15 ;  /* 0x0000000f02000988 */ /* 0x0007ec0008000804 */
[----:B------:R-:W-:Y:S01]  /*04b0*/  BAR.SYNC.DEFER_BLOCKING 0x0 ;  /* 0x0000000000007b1d */ /* 0x000fe20000010000 */
[----:B------:R-:W-:Y:S01]  /*04c0*/  LOP3.LUT P0, RZ, R13, 0x7f, RZ, 0xc0, !PT ;  /* 0x0000007f0dff7812 */ /* 0x000fe2000780c0ff */
[----:B---3--:R-:W-:-:S04]  /*04d0*/  IMAD.WIDE R2, R0, 0x4, R4 ;  /* 0x0000000400027825 */ /* 0x008fc800078e0204 */
[C---:B--2---:R-:W-:Y:S01]  /*04e0*/  IMAD.WIDE R4, R0.reuse, 0x4, R6 ;  /* 0x0000000400047825 */ /* 0x044fe200078e0206 */
[----:B------:R-:W2:Y:S03]  /*04f0*/  LDS R8, [UR4] ;  /* 0x00000004ff087984 */ /* 0x000ea60008000800 */
[----:B-1----:R-:W-:-:S04]  /*0500*/  IMAD.WIDE R6, R0, 0x4, R10 ;  /* 0x0000000400067825 */ /* 0x002fc800078e020a */
[----:B--2---:R-:W-:-:S04]  /*0510*/  FADD R17, RZ, R8 ;  /* 0x00000008ff117221 */ /* 0x004fc80000000000 */
[----:B------:R-:W-:-:S04]  /*0520*/  FFMA R8, R17, R14, 9.9999997473787516356e-06 ;  /* 0x3727c5ac11087423 */ /* 0x000fc8000000000e */
[----:B------:R-:W1:Y:S02]  /*0530*/  MUFU.RSQ R19, R8 ;  /* 0x0000000800137308 */ /* 0x000e640000001400 */
[----:B-1----:R1:W-:Y:S04]  /*0540*/  @!P0 STG.E desc[UR6][R2.64], R19 ;  /* 0x0000001302008986 */ /* 0x0023e8000c101906 */
[----:B------:R1:W-:Y:S01]  /*0550*/  @!P0 STG.E desc[UR6][R4.64], R9 ;  /* 0x0000000904008986 */ /* 0x0003e2000c101906 */
[----:B------:R-:W-:Y:S05]  /*0560*/  @P0 EXIT ;  /* 0x000000000000094d */ /* 0x000fea0003800000 */
[----:B------:R-:W-:Y:S01]  /*0570*/  STG.E desc[UR6][R6.64], R17 ;  /* 0x0000001106007986 */ /* 0x000fe2000c101906 */
[----:B------:R-:W-:Y:S05]  /*0580*/  EXIT ;  /* 0x000000000000794d */ /* 0x000fea0003800000 */
.L_x_0:
[----:B------:R-:W-:-:S00]  /*0590*/  BRA `(.L_x_0) ;  /* 0xfffffffc00fc7947 */ /* 0x000fc0000383ffff */
[----:B------:R-:W-:-:S00]  /*05a0*/  NOP ;  /* 0x0000000000007918 */ /* 0x000fc00000000000 */
        /* <DEDUP_REMOVED lines=13> */
.L_x_1:


//--------------------- .nv.global.init           --------------------------
	.section	.nv.global.init,"aw",@progbits
.nv.global.init:
	.type		_$_str,@object
	.size		_$_str,(.L_0 - _$_str)
_$_str:
        /*0000*/ 	.byte	0x5f, 0x5f, 0x43, 0x55, 0x44, 0x41, 0x5f, 0x46, 0x54, 0x5a, 0x00
.L_0:


//--------------------- .nv.shared.triton_per_fused_native_group_norm_9 --------------------------
	.section	.nv.shared.triton_per_fused_native_group_norm_9,"aw",@nobits
	.sectionflags	@""
	.align	16
	.zero		1024


//--------------------- .nv.constant0.triton_per_fused_native_group_norm_9 --------------------------
	.section	.nv.constant0.triton_per_fused_native_group_norm_9,"a",@progbits
	.sectionflags	@""
	.align	4
.nv.constant0.triton_per_fused_native_group_norm_9:
	.zero		568
